//
// Generated by NVIDIA NVVM Compiler
//
// Compiler Build ID: CL-36424714
// Cuda compilation tools, release 13.0, V13.0.88
// Based on NVVM 20.0.0
//

.version 9.0
.target sm_100
.address_size 64

	// .globl	_Z4myopPf
// _ZZ4myopPfE6buffer has been demoted

.visible .entry _Z4myopPf(
	.param .u64 .ptr .align 1 _Z4myopPf_param_0
)
{
	.reg .pred 	%p<17>;
	.reg .b32 	%r<24>;
	.reg .b32 	%f<93>;
	.reg .b64 	%rd<7>;
	.reg .b64 	%fd<41>;
	// demoted variable
	.shared .align 4 .b8 _ZZ4myopPfE6buffer[32768];
	ld.param.u64 	%rd2, [_Z4myopPf_param_0];
	cvta.to.global.u64 	%rd3, %rd2;
	mov.u32 	%r12, %tid.x;
	mov.u32 	%r1, %ctaid.x;
	mov.u32 	%r2, %ctaid.y;
	shl.b32 	%r13, %r2, 13;
	shl.b32 	%r14, %r12, 3;
	or.b32  	%r15, %r13, %r14;
	shl.b32 	%r16, %r1, 13;
	or.b32  	%r17, %r16, %r14;
	mul.wide.s32 	%rd4, %r17, 4;
	add.s64 	%rd1, %rd3, %rd4;
	ld.global.f32 	%f1, [%rd1];
	mul.wide.u32 	%rd5, %r15, 4;
	add.s64 	%rd6, %rd3, %rd5;
	ld.global.f32 	%f29, [%rd6];
	shl.b32 	%r18, %r12, 5;
	mov.u32 	%r19, _ZZ4myopPfE6buffer;
	add.s32 	%r20, %r19, %r18;
	st.shared.f32 	[%r20], %f29;
	ld.global.f32 	%f2, [%rd1+4];
	ld.global.f32 	%f30, [%rd6+4];
	st.shared.f32 	[%r20+4], %f30;
	ld.global.f32 	%f3, [%rd1+8];
	ld.global.f32 	%f31, [%rd6+8];
	st.shared.f32 	[%r20+8], %f31;
	ld.global.f32 	%f92, [%rd1+12];
	ld.global.f32 	%f32, [%rd6+12];
	st.shared.f32 	[%r20+12], %f32;
	ld.global.f32 	%f91, [%rd1+16];
	ld.global.f32 	%f33, [%rd6+16];
	st.shared.f32 	[%r20+16], %f33;
	ld.global.f32 	%f90, [%rd1+20];
	ld.global.f32 	%f34, [%rd6+20];
	st.shared.f32 	[%r20+20], %f34;
	ld.global.f32 	%f7, [%rd1+24];
	ld.global.f32 	%f35, [%rd6+24];
	st.shared.f32 	[%r20+24], %f35;
	ld.global.f32 	%f8, [%rd1+28];
	ld.global.f32 	%f36, [%rd6+28];
	st.shared.f32 	[%r20+28], %f36;
	bar.sync 	0;
	cvt.f64.f32 	%fd2, %f8;
	mul.f64 	%fd1, %fd2, 0d3F50624DD2F1A9FC;
	neg.s32 	%r23, %r12;
	mov.b32 	%r22, 16;
	cvt.f64.f32 	%fd4, %f7;
	mul.f64 	%fd5, %fd4, 0d3EE4F8B588E368F1;
$L__BB0_1:
	setp.eq.s32 	%p1, %r1, %r2;
	setp.eq.s32 	%p2, %r23, 0;
	and.pred  	%p3, %p1, %p2;
	@%p3 bra 	$L__BB0_7;
	mov.u32 	%r21, _ZZ4myopPfE6buffer;
	add.s32 	%r6, %r21, %r22;
	ld.shared.f32 	%f37, [%r6+-16];
	ld.shared.f32 	%f38, [%r6+-12];
	ld.shared.f32 	%f39, [%r6+-8];
	add.s32 	%r7, %r6, -4;
	ld.shared.f32 	%f40, [%r6+8];
	ld.shared.f32 	%f12, [%r6+12];
	sub.f32 	%f13, %f1, %f37;
	sub.f32 	%f14, %f2, %f38;
	sub.f32 	%f15, %f3, %f39;
	mul.f32 	%f41, %f14, %f14;
	fma.rn.f32 	%f42, %f13, %f13, %f41;
	fma.rn.f32 	%f43, %f15, %f15, %f42;
	sqrt.rn.f32 	%f16, %f43;
	cvt.f64.f32 	%fd3, %f40;
	mul.f64 	%fd6, %fd5, %fd3;
	cvt.f64.f32 	%fd7, %f12;
	mul.f64 	%fd8, %fd1, %fd7;
	sub.f64 	%fd9, %fd6, %fd8;
	neg.f64 	%fd10, %fd9;
	cvt.f64.f32 	%fd11, %f13;
	mul.f64 	%fd12, %fd11, %fd10;
	cvt.rn.f32.f64 	%f44, %fd12;
	mul.f32 	%f45, %f16, %f16;
	mul.f32 	%f46, %f16, %f45;
	div.rn.f32 	%f17, %f44, %f46;
	cvt.f64.f32 	%fd13, %f14;
	mul.f64 	%fd14, %fd13, %fd10;
	cvt.rn.f32.f64 	%f47, %fd14;
	div.rn.f32 	%f48, %f47, %f46;
	cvt.f64.f32 	%fd15, %f15;
	mul.f64 	%fd16, %fd15, %fd10;
	cvt.rn.f32.f64 	%f49, %fd16;
	div.rn.f32 	%f19, %f49, %f46;
	setp.nan.f32 	%p4, %f17, %f17;
	setp.nan.f32 	%p5, %f48, %f48;
	or.pred  	%p6, %p4, %p5;
	abs.f32 	%f50, %f48;
	setp.nan.f32 	%p7, %f50, %f50;
	or.pred  	%p8, %p6, %p7;
	@%p8 bra 	$L__BB0_7;
	add.s32 	%r8, %r6, 4;
	setp.leu.f32 	%p9, %f16, 0f3E4CCCCD;
	@%p9 bra 	$L__BB0_5;
	div.rn.f32 	%f66, %f17, %f7;
	add.f32 	%f92, %f92, %f66;
	div.rn.f32 	%f67, %f48, %f7;
	add.f32 	%f91, %f67, %f91;
	div.rn.f32 	%f68, %f19, %f7;
	add.f32 	%f90, %f90, %f68;
	bra.uni 	$L__BB0_7;
$L__BB0_5:
	setp.geu.f32 	%p10, %f16, 0f3E4CCCCD;
	setp.leu.f32 	%p11, %f16, 0f3C23D70A;
	add.f32 	%f52, %f8, %f12;
	setp.leu.f32 	%p12, %f52, 0f3FF33333;
	or.pred  	%p13, %p11, %p12;
	or.pred  	%p14, %p13, %p10;
	@%p14 bra 	$L__BB0_7;
	ld.shared.f32 	%f54, [%r7];
	ld.shared.f32 	%f55, [%r6];
	ld.shared.f32 	%f56, [%r8];
	div.rn.f32 	%f57, %f13, %f16;
	cvt.f64.f32 	%fd17, %f57;
	mul.f64 	%fd18, %fd17, 0d3F50624DD2F1A9FC;
	cvt.f64.f32 	%fd19, %f92;
	sub.f64 	%fd20, %fd19, %fd18;
	cvt.rn.f32.f64 	%f58, %fd20;
	div.rn.f32 	%f59, %f14, %f16;
	cvt.f64.f32 	%fd21, %f59;
	mul.f64 	%fd22, %fd21, 0d3F50624DD2F1A9FC;
	cvt.f64.f32 	%fd23, %f91;
	sub.f64 	%fd24, %fd23, %fd22;
	cvt.rn.f32.f64 	%f60, %fd24;
	div.rn.f32 	%f61, %f15, %f16;
	cvt.f64.f32 	%fd25, %f61;
	mul.f64 	%fd26, %fd25, 0d3F50624DD2F1A9FC;
	cvt.f64.f32 	%fd27, %f90;
	sub.f64 	%fd28, %fd27, %fd26;
	cvt.rn.f32.f64 	%f62, %fd28;
	sub.f32 	%f63, %f58, %f54;
	cvt.f64.f32 	%fd29, %f63;
	mul.f64 	%fd30, %fd29, 0d3F1A36E2EB1C432D;
	cvt.f64.f32 	%fd31, %f58;
	sub.f64 	%fd32, %fd31, %fd30;
	cvt.rn.f32.f64 	%f92, %fd32;
	sub.f32 	%f64, %f60, %f55;
	cvt.f64.f32 	%fd33, %f64;
	mul.f64 	%fd34, %fd33, 0d3F1A36E2EB1C432D;
	cvt.f64.f32 	%fd35, %f60;
	sub.f64 	%fd36, %fd35, %fd34;
	cvt.rn.f32.f64 	%f91, %fd36;
	sub.f32 	%f65, %f62, %f56;
	cvt.f64.f32 	%fd37, %f65;
	mul.f64 	%fd38, %fd37, 0d3F1A36E2EB1C432D;
	cvt.f64.f32 	%fd39, %f62;
	sub.f64 	%fd40, %fd39, %fd38;
	cvt.rn.f32.f64 	%f90, %fd40;
$L__BB0_7:
	add.s32 	%r23, %r23, 1;
	add.s32 	%r22, %r22, 32;
	setp.ne.s32 	%p15, %r22, 32784;
	@%p15 bra 	$L__BB0_1;
	ld.global.f32 	%f69, [%rd1+12];
	sub.f32 	%f70, %f92, %f69;
	ld.global.f32 	%f71, [%rd1+16];
	sub.f32 	%f72, %f91, %f71;
	ld.global.f32 	%f73, [%rd1+20];
	sub.f32 	%f74, %f90, %f73;
	atom.global.add.f32 	%f75, [%rd1+12], %f70;
	atom.global.add.f32 	%f76, [%rd1+16], %f72;
	atom.global.add.f32 	%f77, [%rd1+20], %f74;
	bar.sync 	0;
	setp.ne.s32 	%p16, %r2, 0;
	@%p16 bra 	$L__BB0_10;
	ld.global.f32 	%f78, [%rd1+12];
	ld.global.f32 	%f79, [%rd1];
	add.f32 	%f80, %f78, %f79;
	st.global.f32 	[%rd1], %f80;
	ld.global.f32 	%f81, [%rd1+16];
	ld.global.f32 	%f82, [%rd1+4];
	add.f32 	%f83, %f81, %f82;
	st.global.f32 	[%rd1+4], %f83;
	ld.global.f32 	%f84, [%rd1+20];
	ld.global.f32 	%f85, [%rd1+8];
	add.f32 	%f86, %f84, %f85;
	st.global.f32 	[%rd1+8], %f86;
$L__BB0_10:
	ret;

}


// ===== COMPILED SASS (sm_100) =====

	.target	sm_100

	.elftype	@"ET_EXEC"


//--------------------- .note.nv.tkinfo           --------------------------
	.section	.note.nv.tkinfo,"",@"SHT_NOTE"
	.sectionflags	@"SHF_NOTE_NV_TKINFO"
	.tkinfo
        /*0018*/ 	.word	0x00000002
        /*0030*/ 	.string	""
        /*0030*/ 	.string	"ptxas"
        /*0030*/ 	.string	"Cuda compilation tools, release 13.0, V13.0.88"
        /*0030*/ 	.string	"Build cuda_13.0.r13.0/compiler.36424714_0"
        /*0030*/ 	.string	"-arch sm_100 -m 64 "



//--------------------- .note.nv.cuinfo           --------------------------
	.section	.note.nv.cuinfo,"",@"SHT_NOTE"
	.sectionflags	@"SHF_NOTE_NV_CUINFO"
        /*0018*/ 	.short	0x0002
        /*001a*/ 	.short	0x0064
        /*001c*/ 	.short	0x0082
	.zero		2


//--------------------- .nv.info                  --------------------------
	.section	.nv.info,"",@"SHT_CUDA_INFO"
	.align	4


	//----- nvinfo : EIATTR_REGCOUNT
	.align		4
        /*0000*/ 	.byte	0x04, 0x2f
        /*0002*/ 	.short	(.L_1 - .L_0)
	.align		4
.L_0:
        /*0004*/ 	.word	index@(_Z4myopPf)
        /*0008*/ 	.word	0x00000028


	//----- nvinfo : EIATTR_FRAME_SIZE
	.align		4
.L_1:
        /*000c*/ 	.byte	0x04, 0x11
        /*000e*/ 	.short	(.L_3 - .L_2)
	.align		4
.L_2:
        /*0010*/ 	.word	index@($__internal_1_$__cuda_sm3x_div_rn_noftz_f32_slowpath)
        /*0014*/ 	.word	0x00000000


	//----- nvinfo : EIATTR_FRAME_SIZE
	.align		4
.L_3:
        /*0018*/ 	.byte	0x04, 0x11
        /*001a*/ 	.short	(.L_5 - .L_4)
	.align		4
.L_4:
        /*001c*/ 	.word	index@($__internal_0_$__cuda_sm20_sqrt_rn_f32_slowpath)
        /*0020*/ 	.word	0x00000000


	//----- nvinfo : EIATTR_FRAME_SIZE
	.align		4
.L_5:
        /*0024*/ 	.byte	0x04, 0x11
        /*0026*/ 	.short	(.L_7 - .L_6)
	.align		4
.L_6:
        /*0028*/ 	.word	index@(_Z4myopPf)
        /*002c*/ 	.word	0x00000000


	//----- nvinfo : EIATTR_MIN_STACK_SIZE
	.align		4
.L_7:
        /*0030*/ 	.byte	0x04, 0x12
        /*0032*/ 	.short	(.L_9 - .L_8)
	.align		4
.L_8:
        /*0034*/ 	.word	index@(_Z4myopPf)
        /*0038*/ 	.word	0x00000000
.L_9:


//--------------------- .nv.compat                --------------------------
	.section	.nv.compat,"",@"SHT_CUDA_COMPAT_INFO"
	.align	4
        /*0000*/ 	.byte	0x02, 0x09, 0x00, 0x00, 0x02, 0x02, 0x01, 0x00, 0x02, 0x05, 0x05, 0x00, 0x03, 0x07, 0x01, 0x01
        /*0010*/ 	.byte	0x02, 0x03, 0x00, 0x00, 0x02, 0x06, 0x01, 0x00, 0x04, 0x0b, 0x08, 0x00, 0x01, 0x00, 0x00, 0x00
        /*0020*/ 	.byte	0x00, 0x00, 0x00, 0x00


//--------------------- .nv.info._Z4myopPf        --------------------------
	.section	.nv.info._Z4myopPf,"",@"SHT_CUDA_INFO"
	.sectionflags	@""
	.align	4


	//----- nvinfo : EIATTR_CUDA_API_VERSION
	.align		4
        /*0000*/ 	.byte	0x04, 0x37
        /*0002*/ 	.short	(.L_11 - .L_10)
.L_10:
        /*0004*/ 	.word	0x00000082


	//----- nvinfo : EIATTR_KPARAM_INFO
	.align		4
.L_11:
        /*0008*/ 	.byte	0x04, 0x17
        /*000a*/ 	.short	(.L_13 - .L_12)
.L_12:
        /*000c*/ 	.word	0x00000000
        /*0010*/ 	.short	0x0000
        /*0012*/ 	.short	0x0000
        /*0014*/ 	.byte	0x00, 0xf5, 0x21, 0x00


	//----- nvinfo : EIATTR_SPARSE_MMA_MASK
	.align		4
.L_13:
        /*0018*/ 	.byte	0x03, 0x50
        /*001a*/ 	.short	0x0000


	//----- nvinfo : EIATTR_MAXREG_COUNT
	.align		4
        /*001c*/ 	.byte	0x03, 0x1b
        /*001e*/ 	.short	0x00ff


	//----- nvinfo : EIATTR_NUM_BARRIERS
	.align		4
        /*0020*/ 	.byte	0x02, 0x4c
        /*0022*/ 	.byte	0x01
	.zero		1


	//----- nvinfo : EIATTR_MERCURY_ISA_VERSION
	.align		4
        /*0024*/ 	.byte	0x03, 0x5f
        /*0026*/ 	.short	0x0101


	//----- nvinfo : EIATTR_UNUSED_LOAD_BYTE_OFFSET
	.align		4
        /*0028*/ 	.byte	0x04, 0x44
        /*002a*/ 	.short	(.L_15 - .L_14)


	//   ....[0]....
.L_14:
        /*002c*/ 	.word	0x00000370
        /*0030*/ 	.word	0x00000fff


	//----- nvinfo : EIATTR_VRC_CTA_INIT_COUNT
	.align		4
.L_15:
        /*0034*/ 	.byte	0x02, 0x4a
	.zero		1
	.zero		1


	//----- nvinfo : EIATTR_EXIT_INSTR_OFFSETS
	.align		4
        /*0038*/ 	.byte	0x04, 0x1c
        /*003a*/ 	.short	(.L_17 - .L_16)


	//   ....[0]....
.L_16:
        /*003c*/ 	.word	0x000011e0


	//   ....[1]....
        /*0040*/ 	.word	0x000012b0


	//----- nvinfo : EIATTR_CRS_STACK_SIZE
	.align		4
.L_17:
        /*0044*/ 	.byte	0x04, 0x1e
        /*0046*/ 	.short	(.L_19 - .L_18)
.L_18:
        /*0048*/ 	.word	0x00000000


	//----- nvinfo : EIATTR_CBANK_PARAM_SIZE
	.align		4
.L_19:
        /*004c*/ 	.byte	0x03, 0x19
        /*004e*/ 	.short	0x0008


	//----- nvinfo : EIATTR_PARAM_CBANK
	.align		4
        /*0050*/ 	.byte	0x04, 0x0a
        /*0052*/ 	.short	(.L_21 - .L_20)
	.align		4
.L_20:
        /*0054*/ 	.word	index@(.nv.constant0._Z4myopPf)
        /*0058*/ 	.short	0x0380
        /*005a*/ 	.short	0x0008


	//----- nvinfo : EIATTR_SW_WAR
	.align		4
.L_21:
        /*005c*/ 	.byte	0x04, 0x36
        /*005e*/ 	.short	(.L_23 - .L_22)
.L_22:
        /*0060*/ 	.word	0x00000008
.L_23:


//--------------------- .nv.callgraph             --------------------------
	.section	.nv.callgraph,"",@"SHT_CUDA_CALLGRAPH"
	.align	4
	.sectionentsize	8
	.align		4
        /*0000*/ 	.word	0x00000000
	.align		4
        /*0004*/ 	.word	0xffffffff
	.align		4
        /*0008*/ 	.word	0x00000000
	.align		4
        /*000c*/ 	.word	0xfffffffe
	.align		4
        /*0010*/ 	.word	0x00000000
	.align		4
        /*0014*/ 	.word	0xfffffffd
	.align		4
        /*0018*/ 	.word	0x00000000
	.align		4
        /*001c*/ 	.word	0xfffffffc


//--------------------- .text._Z4myopPf           --------------------------
	.section	.text._Z4myopPf,"ax",@progbits
	.align	128
        .global         _Z4myopPf
        .type           _Z4myopPf,@function
        .size           _Z4myopPf,(.L_x_39 - _Z4myopPf)
        .other          _Z4myopPf,@"STO_CUDA_ENTRY STV_DEFAULT"
_Z4myopPf:
.text._Z4myopPf:
[----:B------:R-:W-:Y:S01]  /*0000*/  LDC R1, c[0x0][0x37c] ;  /* 0x0000df00ff017b82 */ /* 0x000fe20000000800 */
[----:B------:R-:W0:Y:S07]  /*0010*/  S2R R29, SR_TID.X ;  /* 0x00000000001d7919 */ /* 0x000e2e0000002100 */
[----:B------:R-:W1:Y:S01]  /*0020*/  S2UR UR8, SR_CTAID.X ;  /* 0x00000000000879c3 */ /* 0x000e620000002500 */
[----:B------:R-:W2:Y:S01]  /*0030*/  LDCU.64 UR6, c[0x0][0x358] ;  /* 0x00006b00ff0677ac */ /* 0x000ea20008000a00 */
[----:B------:R-:W3:Y:S06]  /*0040*/  S2R R28, SR_CTAID.Y ;  /* 0x00000000001c7919 */ /* 0x000eec0000002600 */
[----:B------:R-:W4:Y:S01]  /*0050*/  LDC.64 R2, c[0x0][0x380] ;  /* 0x0000e000ff027b82 */ /* 0x000f220000000a00 */
[----:B-1----:R-:W-:Y:S01]  /*0060*/  USHF.L.U32 UR4, UR8, 0xd, URZ ;  /* 0x0000000d08047899 */ /* 0x002fe200080006ff */
[----:B0-----:R-:W-:-:S02]  /*0070*/  SHF.L.U32 R5, R29, 0x3, RZ ;  /* 0x000000031d057819 */ /* 0x001fc400000006ff */
[----:B---3--:R-:W-:-:S03]  /*0080*/  SHF.L.U32 R0, R28, 0xd, RZ ;  /* 0x0000000d1c007819 */ /* 0x008fc600000006ff */
[----:B------:R-:W-:Y:S02]  /*0090*/  LOP3.LUT R21, R5, UR4, RZ, 0xfc, !PT ;  /* 0x0000000405157c12 */ /* 0x000fe4000f8efcff */
[----:B------:R-:W-:-:S03]  /*00a0*/  LOP3.LUT R5, R0, R5, RZ, 0xfc, !PT ;  /* 0x0000000500057212 */ /* 0x000fc600078efcff */
[----:B----4-:R-:W-:-:S04]  /*00b0*/  IMAD.WIDE R20, R21, 0x4, R2 ;  /* 0x0000000415147825 */ /* 0x010fc800078e0202 */
[----:B------:R-:W-:Y:S01]  /*00c0*/  IMAD.WIDE.U32 R2, R5, 0x4, R2 ;  /* 0x0000000405027825 */ /* 0x000fe200078e0002 */
[----:B--2---:R-:W2:Y:S04]  /*00d0*/  LDG.E R23, desc[UR6][R20.64+0x18] ;  /* 0x0000180614177981 */ /* 0x004ea8000c1e1900 */
[----:B------:R-:W3:Y:S04]  /*00e0*/  LDG.E R12, desc[UR6][R2.64] ;  /* 0x00000006020c7981 */ /* 0x000ee8000c1e1900 */
[----:B------:R-:W3:Y:S04]  /*00f0*/  LDG.E R13, desc[UR6][R2.64+0x4] ;  /* 0x00000406020d7981 */ /* 0x000ee8000c1e1900 */
[----:B------:R-:W3:Y:S04]  /*0100*/  LDG.E R14, desc[UR6][R2.64+0x8] ;  /* 0x00000806020e7981 */ /* 0x000ee8000c1e1900 */
[----:B------:R-:W3:Y:S04]  /*0110*/  LDG.E R15, desc[UR6][R2.64+0xc] ;  /* 0x00000c06020f7981 */ /* 0x000ee8000c1e1900 */
[----:B------:R-:W4:Y:S04]  /*0120*/  LDG.E R16, desc[UR6][R2.64+0x10] ;  /* 0x0000100602107981 */ /* 0x000f28000c1e1900 */
[----:B------:R-:W4:Y:S04]  /*0130*/  LDG.E R17, desc[UR6][R2.64+0x14] ;  /* 0x0000140602117981 */ /* 0x000f28000c1e1900 */
[----:B------:R-:W4:Y:S04]  /*0140*/  LDG.E R18, desc[UR6][R2.64+0x18] ;  /* 0x0000180602127981 */ /* 0x000f28000c1e1900 */
[----:B------:R-:W4:Y:S04]  /*0150*/  LDG.E R19, desc[UR6][R2.64+0x1c] ;  /* 0x00001c0602137981 */ /* 0x000f28000c1e1900 */
[----:B------:R-:W4:Y:S01]  /*0160*/  LDG.E R22, desc[UR6][R20.64+0x1c] ;  /* 0x00001c0614167981 */ /* 0x000f22000c1e1900 */
[----:B------:R-:W0:Y:S01]  /*0170*/  S2UR UR5, SR_CgaCtaId ;  /* 0x00000000000579c3 */ /* 0x000e220000008800 */
[----:B------:R-:W-:-:S02]  /*0180*/  UMOV UR4, 0x400 ;  /* 0x0000040000047882 */ /* 0x000fc40000000000 */
[----:B------:R1:W5:Y:S04]  /*0190*/  LDG.E R11, desc[UR6][R20.64] ;  /* 0x00000006140b7981 */ /* 0x000368000c1e1900 */
[----:B------:R1:W5:Y:S04]  /*01a0*/  LDG.E R10, desc[UR6][R20.64+0x4] ;  /* 0x00000406140a7981 */ /* 0x000368000c1e1900 */
[----:B------:R1:W5:Y:S04]  /*01b0*/  LDG.E R9, desc[UR6][R20.64+0x8] ;  /* 0x0000080614097981 */ /* 0x000368000c1e1900 */
[----:B------:R1:W5:Y:S04]  /*01c0*/  LDG.E R8, desc[UR6][R20.64+0xc] ;  /* 0x00000c0614087981 */ /* 0x000368000c1e1900 */
[----:B------:R1:W5:Y:S04]  /*01d0*/  LDG.E R7, desc[UR6][R20.64+0x10] ;  /* 0x0000100614077981 */ /* 0x000368000c1e1900 */
[----:B------:R1:W5:Y:S01]  /*01e0*/  LDG.E R6, desc[UR6][R20.64+0x14] ;  /* 0x0000140614067981 */ /* 0x000362000c1e1900 */
[----:B0-----:R-:W-:-:S06]  /*01f0*/  ULEA UR4, UR5, UR4, 0x18 ;  /* 0x0000000405047291 */ /* 0x001fcc000f8ec0ff */
[C---:B------:R-:W-:Y:S01]  /*0200*/  LEA R0, R29.reuse, UR4, 0x5 ;  /* 0x000000041d007c11 */ /* 0x040fe2000f8e28ff */
[----:B------:R-:W-:Y:S01]  /*0210*/  UMOV UR10, 0x88e368f1 ;  /* 0x88e368f1000a7882 */ /* 0x000fe20000000000 */
[----:B------:R-:W-:Y:S01]  /*0220*/  UMOV UR11, 0x3ee4f8b5 ;  /* 0x3ee4f8b5000b7882 */ /* 0x000fe20000000000 */
[----:B------:R-:W-:Y:S01]  /*0230*/  UMOV UR4, 0xd2f1a9fc ;  /* 0xd2f1a9fc00047882 */ /* 0x000fe20000000000 */
[----:B------:R-:W-:Y:S01]  /*0240*/  UMOV UR5, 0x3f50624d ;  /* 0x3f50624d00057882 */ /* 0x000fe20000000000 */
[----:B------:R-:W-:Y:S01]  /*0250*/  IMAD.MOV.U32 R30, RZ, RZ, 0x10 ;  /* 0x00000010ff1e7424 */ /* 0x000fe200078e00ff */
[----:B------:R-:W-:Y:S01]  /*0260*/  IADD3 R29, PT, PT, -R29, RZ, RZ ;  /* 0x000000ff1d1d7210 */ /* 0x000fe20007ffe1ff */
[----:B--2---:R-:W0:Y:S01]  /*0270*/  F2F.F64.F32 R24, R23 ;  /* 0x0000001700187310 */ /* 0x004e220000201800 */
[----:B---3--:R1:W-:Y:S04]  /*0280*/  STS.128 [R0], R12 ;  /* 0x0000000c00007388 */ /* 0x0083e80000000c00 */
[----:B----4-:R1:W-:Y:S03]  /*0290*/  STS.128 [R0+0x10], R16 ;  /* 0x0000101000007388 */ /* 0x0103e60000000c00 */
[----:B------:R-:W2:Y:S01]  /*02a0*/  F2F.F64.F32 R26, R22 ;  /* 0x00000016001a7310 */ /* 0x000ea20000201800 */
[----:B0-----:R-:W-:-:S02]  /*02b0*/  DMUL R24, R24, UR10 ;  /* 0x0000000a18187c28 */ /* 0x001fc40008000000 */
[----:B--2---:R-:W-:Y:S01]  /*02c0*/  DMUL R26, R26, UR4 ;  /* 0x000000041a1a7c28 */ /* 0x004fe20008000000 */
[----:B-1----:R-:W-:Y:S10]  /*02d0*/  BAR.SYNC.DEFER_BLOCKING 0x0 ;  /* 0x0000000000007b1d */ /* 0x002ff40000010000 */
.L_x_24:
[----:B------:R-:W-:Y:S01]  /*02e0*/  ISETP.NE.AND P0, PT, R29, RZ, PT ;  /* 0x000000ff1d00720c */ /* 0x000fe20003f05270 */
[----:B------:R-:W-:Y:S01]  /*02f0*/  BSSY.RECONVERGENT B0, `(.L_x_0) ;  /* 0x00000df000007945 */ /* 0x000fe20003800200 */
[----:B------:R-:W-:-:S13]  /*0300*/  ISETP.EQ.AND P1, PT, R28, UR8, PT ;  /* 0x000000081c007c0c */ /* 0x000fda000bf22270 */
[----:B01-3--:R-:W-:Y:S05]  /*0310*/  @!P0 BRA P1, `(.L_x_1) ;  /* 0x0000000c00708947 */ /* 0x00bfea0000800000 */
[----:B------:R-:W0:Y:S01]  /*0320*/  S2UR UR5, SR_CgaCtaId ;  /* 0x00000000000579c3 */ /* 0x000e220000008800 */
[----:B------:R-:W-:Y:S01]  /*0330*/  UMOV UR4, 0x400 ;  /* 0x0000040000047882 */ /* 0x000fe20000000000 */
[----:B------:R-:W-:Y:S01]  /*0340*/  BSSY.RECONVERGENT B1, `(.L_x_2) ;  /* 0x0000016000017945 */ /* 0x000fe20003800200 */
[----:B0-----:R-:W-:-:S06]  /*0350*/  ULEA UR4, UR5, UR4, 0x18 ;  /* 0x0000000405047291 */ /* 0x001fcc000f8ec0ff */
[----:B------:R-:W-:-:S03]  /*0360*/  VIADD R33, R30, UR4 ;  /* 0x000000041e217c36 */ /* 0x000fc60008000000 */
[----:B------:R-:W0:Y:S04]  /*0370*/  LDS.128 R12, [R30+UR4+-0x10] ;  /* 0xfffff0041e0c7984 */ /* 0x000e280008000c00 */
[----:B------:R1:W2:Y:S01]  /*0380*/  LDS.64 R16, [R30+UR4+0x8] ;  /* 0x000008041e107984 */ /* 0x0002a20008000a00 */
[----:B0----5:R-:W-:Y:S01]  /*0390*/  FADD R0, R10, -R13 ;  /* 0x8000000d0a007221 */ /* 0x021fe20000000000 */
[----:B------:R-:W-:Y:S01]  /*03a0*/  FADD R2, R11, -R12 ;  /* 0x8000000c0b027221 */ /* 0x000fe20000000000 */
[----:B------:R-:W-:Y:S02]  /*03b0*/  FADD R3, R9, -R14 ;  /* 0x8000000e09037221 */ /* 0x000fe40000000000 */
[----:B------:R-:W-:-:S04]  /*03c0*/  FMUL R5, R0, R0 ;  /* 0x0000000000057220 */ /* 0x000fc80000400000 */
[----:B------:R-:W-:-:S04]  /*03d0*/  FFMA R4, R2, R2, R5 ;  /* 0x0000000202047223 */ /* 0x000fc80000000005 */
[----:B------:R-:W-:-:S04]  /*03e0*/  FFMA R12, R3, R3, R4 ;  /* 0x00000003030c7223 */ /* 0x000fc80000000004 */
[----:B------:R1:W0:Y:S01]  /*03f0*/  MUFU.RSQ R5, R12 ;  /* 0x0000000c00057308 */ /* 0x0002220000001400 */
[----:B------:R-:W-:-:S04]  /*0400*/  IADD3 R4, PT, PT, R12, -0xd000000, RZ ;  /* 0xf30000000c047810 */ /* 0x000fc80007ffe0ff */
[----:B------:R-:W-:-:S13]  /*0410*/  ISETP.GT.U32.AND P0, PT, R4, 0x727fffff, PT ;  /* 0x727fffff0400780c */ /* 0x000fda0003f04070 */
[----:B012---:R-:W-:Y:S05]  /*0420*/  @!P0 BRA `(.L_x_3) ;  /* 0x00000000000c8947 */ /* 0x007fea0003800000 */
[----:B------:R-:W-:-:S07]  /*0430*/  MOV R18, 0x450 ;  /* 0x0000045000127802 */ /* 0x000fce0000000f00 */
[----:B------:R-:W-:Y:S05]  /*0440*/  CALL.REL.NOINC `($__internal_0_$__cuda_sm20_sqrt_rn_f32_slowpath) ;  /* 0x0000000c009c7944 */ /* 0x000fea0003c00000 */
[----:B------:R-:W-:Y:S05]  /*0450*/  BRA `(.L_x_4) ;  /* 0x0000000000107947 */ /* 0x000fea0003800000 */
.L_x_3:
[----:B------:R-:W-:Y:S01]  /*0460*/  FMUL.FTZ R15, R12, R5 ;  /* 0x000000050c0f7220 */ /* 0x000fe20000410000 */
[----:B------:R-:W-:-:S03]  /*0470*/  FMUL.FTZ R5, R5, 0.5 ;  /* 0x3f00000005057820 */ /* 0x000fc60000410000 */
[----:B------:R-:W-:-:S04]  /*0480*/  FFMA R4, -R15, R15, R12 ;  /* 0x0000000f0f047223 */ /* 0x000fc8000000010c */
[----:B------:R-:W-:-:S07]  /*0490*/  FFMA R15, R4, R5, R15 ;  /* 0x00000005040f7223 */ /* 0x000fce000000000f */
.L_x_4:
[----:B------:R-:W-:Y:S05]  /*04a0*/  BSYNC.RECONVERGENT B1 ;  /* 0x0000000000017941 */ /* 0x000fea0003800200 */
.L_x_2:
[----:B------:R-:W0:Y:S01]  /*04b0*/  F2F.F64.F32 R12, R17 ;  /* 0x00000011000c7310 */ /* 0x000e220000201800 */
[-C--:B------:R-:W-:Y:S01]  /*04c0*/  FMUL R14, R15, R15.reuse ;  /* 0x0000000f0f0e7220 */ /* 0x080fe20000400000 */
[----:B------:R-:W-:Y:S03]  /*04d0*/  BSSY.RECONVERGENT B1, `(.L_x_5) ;  /* 0x0000014000017945 */ /* 0x000fe60003800200 */
[----:B------:R-:W-:-:S03]  /*04e0*/  FMUL R35, R14, R15 ;  /* 0x0000000f0e237220 */ /* 0x000fc60000400000 */
[----:B------:R-:W1:Y:S01]  /*04f0*/  F2F.F64.F32 R18, R16 ;  /* 0x0000001000127310 */ /* 0x000e620000201800 */
[----:B0-----:R-:W-:-:S07]  /*0500*/  DMUL R12, R26, R12 ;  /* 0x0000000c1a0c7228 */ /* 0x001fce0000000000 */
[----:B------:R-:W0:Y:S01]  /*0510*/  F2F.F64.F32 R4, R2 ;  /* 0x0000000200047310 */ /* 0x000e220000201800 */
[----:B-1----:R-:W-:-:S07]  /*0520*/  DFMA R12, R24, R18, -R12 ;  /* 0x00000012180c722b */ /* 0x002fce000000080c */
[----:B------:R-:W1:Y:S01]  /*0530*/  MUFU.RCP R14, R35 ;  /* 0x00000023000e7308 */ /* 0x000e620000001000 */
[----:B0-----:R-:W-:-:S10]  /*0540*/  DMUL R4, R12, -R4 ;  /* 0x800000040c047228 */ /* 0x001fd40000000000 */
[----:B------:R-:W0:Y:S01]  /*0550*/  F2F.F32.F64 R5, R4 ;  /* 0x0000000400057310 */ /* 0x000e220000301000 */
[----:B-1----:R-:W-:-:S04]  /*0560*/  FFMA R19, -R35, R14, 1 ;  /* 0x3f80000023137423 */ /* 0x002fc8000000010e */
[----:B------:R-:W-:-:S03]  /*0570*/  FFMA R14, R14, R19, R14 ;  /* 0x000000130e0e7223 */ /* 0x000fc6000000000e */
[----:B0-----:R-:W0:Y:S01]  /*0580*/  FCHK P0, R5, R35 ;  /* 0x0000002305007302 */ /* 0x001e220000000000 */
[----:B------:R-:W-:-:S04]  /*0590*/  FFMA R19, R5, R14, RZ ;  /* 0x0000000e05137223 */ /* 0x000fc800000000ff */
[----:B------:R-:W-:-:S04]  /*05a0*/  FFMA R34, -R35, R19, R5 ;  /* 0x0000001323227223 */ /* 0x000fc80000000105 */
[----:B------:R-:W-:Y:S01]  /*05b0*/  FFMA R34, R14, R34, R19 ;  /* 0x000000220e227223 */ /* 0x000fe20000000013 */
[----:B0-----:R-:W-:Y:S06]  /*05c0*/  @!P0 BRA `(.L_x_6) ;  /* 0x0000000000108947 */ /* 0x001fec0003800000 */
[----:B------:R-:W-:Y:S02]  /*05d0*/  MOV R4, R35 ;  /* 0x0000002300047202 */ /* 0x000fe40000000f00 */
[----:B------:R-:W-:-:S07]  /*05e0*/  MOV R14, 0x600 ;  /* 0x00000600000e7802 */ /* 0x000fce0000000f00 */
[----:B------:R-:W-:Y:S05]  /*05f0*/  CALL.REL.NOINC `($__internal_1_$__cuda_sm3x_div_rn_noftz_f32_slowpath) ;  /* 0x0000000c00907944 */ /* 0x000fea0003c00000 */
[----:B------:R-:W-:-:S07]  /*0600*/  MOV R34, R4 ;  /* 0x0000000400227202 */ /* 0x000fce0000000f00 */
.L_x_6:
[----:B------:R-:W-:Y:S05]  /*0610*/  BSYNC.RECONVERGENT B1 ;  /* 0x0000000000017941 */ /* 0x000fea0003800200 */
.L_x_5:
[----:B------:R-:W0:Y:S01]  /*0620*/  F2F.F64.F32 R4, R0 ;  /* 0x0000000000047310 */ /* 0x000e220000201800 */
[----:B------:R-:W-:Y:S07]  /*0630*/  BSSY.RECONVERGENT B1, `(.L_x_7) ;  /* 0x000000f000017945 */ /* 0x000fee0003800200 */
        /* <DEDUP_REMOVED lines=10> */
[----:B------:R-:W-:Y:S01]  /*06e0*/  IMAD.MOV.U32 R4, RZ, RZ, R35 ;  /* 0x000000ffff047224 */ /* 0x000fe200078e0023 */
[----:B------:R-:W-:-:S07]  /*06f0*/  MOV R14, 0x710 ;  /* 0x00000710000e7802 */ /* 0x000fce0000000f00 */
[----:B------:R-:W-:Y:S05]  /*0700*/  CALL.REL.NOINC `($__internal_1_$__cuda_sm3x_div_rn_noftz_f32_slowpath) ;  /* 0x0000000c004c7944 */ /* 0x000fea0003c00000 */
[----:B------:R-:W-:-:S07]  /*0710*/  MOV R36, R4 ;  /* 0x0000000400247202 */ /* 0x000fce0000000f00 */
.L_x_8:
[----:B------:R-:W-:Y:S05]  /*0720*/  BSYNC.RECONVERGENT B1 ;  /* 0x0000000000017941 */ /* 0x000fea0003800200 */
.L_x_7:
        /* <DEDUP_REMOVED lines=15> */
[----:B------:R-:W-:-:S07]  /*0820*/  IMAD.MOV.U32 R12, RZ, RZ, R4 ;  /* 0x000000ffff0c7224 */ /* 0x000fce00078e0004 */
.L_x_10:
[----:B------:R-:W-:Y:S05]  /*0830*/  BSYNC.RECONVERGENT B1 ;  /* 0x0000000000017941 */ /* 0x000fea0003800200 */
.L_x_9:
[----:B------:R-:W-:-:S04]  /*0840*/  FSETP.NAN.AND P0, PT, R36, R36, PT ;  /* 0x000000242400720b */ /* 0x000fc80003f08000 */
[----:B------:R-:W-:-:S04]  /*0850*/  FSETP.NAN.OR P0, PT, R34, R34, P0 ;  /* 0x000000222200720b */ /* 0x000fc80000708400 */
[----:B------:R-:W-:-:S13]  /*0860*/  FSETP.NAN.OR P0, PT, |R36|, |R36|, P0 ;  /* 0x400000242400720b */ /* 0x000fda0000708600 */
[----:B------:R-:W-:Y:S05]  /*0870*/  @P0 BRA `(.L_x_1) ;  /* 0x0000000800180947 */ /* 0x000fea0003800000 */
[----:B------:R-:W-:-:S13]  /*0880*/  FSETP.GT.AND P0, PT, R15, 0.20000000298023223877, PT ;  /* 0x3e4ccccd0f00780b */ /* 0x000fda0003f04000 */
[----:B------:R-:W-:Y:S05]  /*0890*/  @!P0 BRA `(.L_x_11) ;  /* 0x0000000000b88947 */ /* 0x000fea0003800000 */
[----:B------:R-:W0:Y:S01]  /*08a0*/  MUFU.RCP R0, R23 ;  /* 0x0000001700007308 */ /* 0x000e220000001000 */
[----:B------:R-:W-:Y:S07]  /*08b0*/  BSSY.RECONVERGENT B1, `(.L_x_12) ;  /* 0x000000c000017945 */ /* 0x000fee0003800200 */
[----:B------:R-:W1:Y:S01]  /*08c0*/  FCHK P0, R34, R23 ;  /* 0x0000001722007302 */ /* 0x000e620000000000 */
[----:B0-----:R-:W-:-:S04]  /*08d0*/  FFMA R3, -R23, R0, 1 ;  /* 0x3f80000017037423 */ /* 0x001fc80000000100 */
[----:B------:R-:W-:-:S04]  /*08e0*/  FFMA R3, R0, R3, R0 ;  /* 0x0000000300037223 */ /* 0x000fc80000000000 */
[----:B------:R-:W-:-:S04]  /*08f0*/  FFMA R0, R3, R34, RZ ;  /* 0x0000002203007223 */ /* 0x000fc800000000ff */
[----:B------:R-:W-:-:S04]  /*0900*/  FFMA R5, -R23, R0, R34 ;  /* 0x0000000017057223 */ /* 0x000fc80000000122 */
[----:B------:R-:W-:Y:S01]  /*0910*/  FFMA R4, R3, R5, R0 ;  /* 0x0000000503047223 */ /* 0x000fe20000000000 */
[----:B-1----:R-:W-:Y:S06]  /*0920*/  @!P0 BRA `(.L_x_13) ;  /* 0x0000000000108947 */ /* 0x002fec0003800000 */
[----:B------:R-:W-:Y:S02]  /*0930*/  MOV R5, R34 ;  /* 0x0000002200057202 */ /* 0x000fe40000000f00 */
[----:B------:R-:W-:Y:S02]  /*0940*/  MOV R4, R23 ;  /* 0x0000001700047202 */ /* 0x000fe40000000f00 */
[----:B------:R-:W-:-:S07]  /*0950*/  MOV R14, 0x970 ;  /* 0x00000970000e7802 */ /* 0x000fce0000000f00 */
[----:B------:R-:W-:Y:S05]  /*0960*/  CALL.REL.NOINC `($__internal_1_$__cuda_sm3x_div_rn_noftz_f32_slowpath) ;  /* 0x0000000800b47944 */ /* 0x000fea0003c00000 */
.L_x_13:
[----:B------:R-:W-:Y:S05]  /*0970*/  BSYNC.RECONVERGENT B1 ;  /* 0x0000000000017941 */ /* 0x000fea0003800200 */
.L_x_12:
[----:B------:R-:W0:Y:S01]  /*0980*/  MUFU.RCP R0, R23 ;  /* 0x0000001700007308 */ /* 0x000e220000001000 */
[----:B------:R-:W-:Y:S01]  /*0990*/  BSSY.RECONVERGENT B1, `(.L_x_14) ;  /* 0x000000d000017945 */ /* 0x000fe20003800200 */
[----:B------:R-:W-:-:S06]  /*09a0*/  FADD R8, R8, R4 ;  /* 0x0000000408087221 */ /* 0x000fcc0000000000 */
[----:B------:R-:W1:Y:S01]  /*09b0*/  FCHK P0, R36, R23 ;  /* 0x0000001724007302 */ /* 0x000e620000000000 */
[----:B0-----:R-:W-:-:S04]  /*09c0*/  FFMA R3, -R23, R0, 1 ;  /* 0x3f80000017037423 */ /* 0x001fc80000000100 */
[----:B------:R-:W-:-:S04]  /*09d0*/  FFMA R3, R0, R3, R0 ;  /* 0x0000000300037223 */ /* 0x000fc80000000000 */
[----:B------:R-:W-:-:S04]  /*09e0*/  FFMA R0, R3, R36, RZ ;  /* 0x0000002403007223 */ /* 0x000fc800000000ff */
[----:B------:R-:W-:-:S04]  /*09f0*/  FFMA R5, -R23, R0, R36 ;  /* 0x0000000017057223 */ /* 0x000fc80000000124 */
[----:B------:R-:W-:Y:S01]  /*0a00*/  FFMA R4, R3, R5, R0 ;  /* 0x0000000503047223 */ /* 0x000fe20000000000 */
[----:B-1----:R-:W-:Y:S06]  /*0a10*/  @!P0 BRA `(.L_x_15) ;  /* 0x0000000000108947 */ /* 0x002fec0003800000 */
[----:B------:R-:W-:Y:S01]  /*0a20*/  IMAD.MOV.U32 R5, RZ, RZ, R36 ;  /* 0x000000ffff057224 */ /* 0x000fe200078e0024 */
[----:B------:R-:W-:Y:S02]  /*0a30*/  MOV R4, R23 ;  /* 0x0000001700047202 */ /* 0x000fe40000000f00 */
[----:B------:R-:W-:-:S07]  /*0a40*/  MOV R14, 0xa60 ;  /* 0x00000a60000e7802 */ /* 0x000fce0000000f00 */
[----:B------:R-:W-:Y:S05]  /*0a50*/  CALL.REL.NOINC `($__internal_1_$__cuda_sm3x_div_rn_noftz_f32_slowpath) ;  /* 0x0000000800787944 */ /* 0x000fea0003c00000 */
.L_x_15:
[----:B------:R-:W-:Y:S05]  /*0a60*/  BSYNC.RECONVERGENT B1 ;  /* 0x0000000000017941 */ /* 0x000fea0003800200 */
.L_x_14:
        /* <DEDUP_REMOVED lines=10> */
[----:B------:R-:W-:Y:S01]  /*0b10*/  MOV R5, R12 ;  /* 0x0000000c00057202 */ /* 0x000fe20000000f00 */
[----:B------:R-:W-:Y:S01]  /*0b20*/  IMAD.MOV.U32 R4, RZ, RZ, R23 ;  /* 0x000000ffff047224 */ /* 0x000fe200078e0017 */
[----:B------:R-:W-:-:S07]  /*0b30*/  MOV R14, 0xb50 ;  /* 0x00000b50000e7802 */ /* 0x000fce0000000f00 */
[----:B------:R-:W-:Y:S05]  /*0b40*/  CALL.REL.NOINC `($__internal_1_$__cuda_sm3x_div_rn_noftz_f32_slowpath) ;  /* 0x00000008003c7944 */ /* 0x000fea0003c00000 */
.L_x_17:
[----:B------:R-:W-:Y:S05]  /*0b50*/  BSYNC.RECONVERGENT B1 ;  /* 0x0000000000017941 */ /* 0x000fea0003800200 */
.L_x_16:
[----:B------:R-:W-:Y:S01]  /*0b60*/  FADD R6, R6, R4 ;  /* 0x0000000406067221 */ /* 0x000fe20000000000 */
[----:B------:R-:W-:Y:S06]  /*0b70*/  BRA `(.L_x_1) ;  /* 0x0000000400587947 */ /* 0x000fec0003800000 */
.L_x_11:
[----:B------:R-:W-:-:S05]  /*0b80*/  FADD R17, R22, R17 ;  /* 0x0000001116117221 */ /* 0x000fca0000000000 */
[----:B------:R-:W-:-:S04]  /*0b90*/  FSETP.GT.AND P0, PT, R17, 1.8999999761581420898, PT ;  /* 0x3ff333331100780b */ /* 0x000fc80003f04000 */
[----:B------:R-:W-:-:S04]  /*0ba0*/  FSETP.LEU.OR P0, PT, R15, 0.0099999997764825820923, !P0 ;  /* 0x3c23d70a0f00780b */ /* 0x000fc8000470b400 */
[----:B------:R-:W-:-:S13]  /*0bb0*/  FSETP.GEU.OR P0, PT, R15, 0.20000000298023223877, P0 ;  /* 0x3e4ccccd0f00780b */ /* 0x000fda000070e400 */
[----:B------:R-:W-:Y:S05]  /*0bc0*/  @P0 BRA `(.L_x_1) ;  /* 0x0000000400440947 */ /* 0x000fea0003800000 */
[----:B------:R0:W1:Y:S01]  /*0bd0*/  LDS R17, [R33+-0x4] ;  /* 0xfffffc0021117984 */ /* 0x0000620000000800 */
[----:B------:R-:W2:Y:S01]  /*0be0*/  MUFU.RCP R4, R15 ;  /* 0x0000000f00047308 */ /* 0x000ea20000001000 */
[----:B------:R-:W-:Y:S02]  /*0bf0*/  BSSY.RECONVERGENT B1, `(.L_x_18) ;  /* 0x000000d000017945 */ /* 0x000fe40003800200 */
[----:B------:R0:W3:Y:S05]  /*0c00*/  LDS.64 R12, [R33] ;  /* 0x00000000210c7984 */ /* 0x0000ea0000000a00 */
[----:B------:R-:W4:Y:S01]  /*0c10*/  FCHK P0, R2, R15 ;  /* 0x0000000f02007302 */ /* 0x000f220000000000 */
[----:B--2---:R-:W-:-:S04]  /*0c20*/  FFMA R5, R4, -R15, 1 ;  /* 0x3f80000004057423 */ /* 0x004fc8000000080f */
[----:B------:R-:W-:-:S04]  /*0c30*/  FFMA R5, R4, R5, R4 ;  /* 0x0000000504057223 */ /* 0x000fc80000000004 */
[----:B------:R-:W-:-:S04]  /*0c40*/  FFMA R4, R2, R5, RZ ;  /* 0x0000000502047223 */ /* 0x000fc800000000ff */
[----:B------:R-:W-:-:S04]  /*0c50*/  FFMA R14, R4, -R15, R2 ;  /* 0x8000000f040e7223 */ /* 0x000fc80000000002 */
[----:B------:R-:W-:Y:S01]  /*0c60*/  FFMA R4, R5, R14, R4 ;  /* 0x0000000e05047223 */ /* 0x000fe20000000004 */
[----:B0---4-:R-:W-:Y:S06]  /*0c70*/  @!P0 BRA `(.L_x_19) ;  /* 0x0000000000108947 */ /* 0x011fec0003800000 */
[----:B------:R-:W-:Y:S02]  /*0c80*/  MOV R5, R2 ;  /* 0x0000000200057202 */ /* 0x000fe40000000f00 */
[----:B------:R-:W-:Y:S02]  /*0c90*/  MOV R4, R15 ;  /* 0x0000000f00047202 */ /* 0x000fe40000000f00 */
[----:B------:R-:W-:-:S07]  /*0ca0*/  MOV R14, 0xcc0 ;  /* 0x00000cc0000e7802 */ /* 0x000fce0000000f00 */
[----:B-1-3--:R-:W-:Y:S05]  /*0cb0*/  CALL.REL.NOINC `($__internal_1_$__cuda_sm3x_div_rn_noftz_f32_slowpath) ;  /* 0x0000000400e07944 */ /* 0x00afea0003c00000 */
.L_x_19:
[----:B------:R-:W-:Y:S05]  /*0cc0*/  BSYNC.RECONVERGENT B1 ;  /* 0x0000000000017941 */ /* 0x000fea0003800200 */
.L_x_18:
[----:B------:R-:W0:Y:S01]  /*0cd0*/  MUFU.RCP R2, R15 ;  /* 0x0000000f00027308 */ /* 0x000e220000001000 */
[----:B------:R-:W-:Y:S01]  /*0ce0*/  UMOV UR4, 0xd2f1a9fc ;  /* 0xd2f1a9fc00047882 */ /* 0x000fe20000000000 */
[----:B------:R-:W-:Y:S01]  /*0cf0*/  UMOV UR5, 0x3f50624d ;  /* 0x3f50624d00057882 */ /* 0x000fe20000000000 */
[----:B------:R-:W-:Y:S05]  /*0d00*/  BSSY.RECONVERGENT B1, `(.L_x_20) ;  /* 0x0000011000017945 */ /* 0x000fea0003800200 */
[----:B------:R-:W-:Y:S08]  /*0d10*/  F2F.F64.F32 R4, R4 ;  /* 0x0000000400047310 */ /* 0x000ff00000201800 */
[----:B------:R-:W2:Y:S01]  /*0d20*/  F2F.F64.F32 R18, R8 ;  /* 0x0000000800127310 */ /* 0x000ea20000201800 */
[----:B0-----:R-:W-:-:S04]  /*0d30*/  FFMA R31, R2, -R15, 1 ;  /* 0x3f800000021f7423 */ /* 0x001fc8000000080f */
[----:B------:R-:W-:-:S03]  /*0d40*/  FFMA R16, R2, R31, R2 ;  /* 0x0000001f02107223 */ /* 0x000fc60000000002 */
[----:B------:R-:W0:Y:S01]  /*0d50*/  FCHK P0, R0, R15 ;  /* 0x0000000f00007302 */ /* 0x000e220000000000 */
[----:B--2---:R-:W-:Y:S01]  /*0d60*/  DFMA R4, R4, -UR4, R18 ;  /* 0x8000000404047c2b */ /* 0x004fe20008000012 */
[----:B------:R-:W-:-:S06]  /*0d70*/  FFMA R19, R0, R16, RZ ;  /* 0x0000001000137223 */ /* 0x000fcc00000000ff */
[----:B------:R2:W4:Y:S01]  /*0d80*/  F2F.F32.F64 R2, R4 ;  /* 0x0000000400027310 */ /* 0x0005220000301000 */
[----:B------:R-:W-:-:S04]  /*0d90*/  FFMA R14, R19, -R15, R0 ;  /* 0x8000000f130e7223 */ /* 0x000fc80000000000 */
[----:B------:R-:W-:Y:S01]  /*0da0*/  FFMA R14, R16, R14, R19 ;  /* 0x0000000e100e7223 */ /* 0x000fe20000000013 */
[----:B0-----:R-:W-:Y:S06]  /*0db0*/  @!P0 BRA `(.L_x_21) ;  /* 0x0000000000148947 */ /* 0x001fec0003800000 */
[----:B--2---:R-:W-:Y:S01]  /*0dc0*/  IMAD.MOV.U32 R5, RZ, RZ, R0 ;  /* 0x000000ffff057224 */ /* 0x004fe200078e0000 */
[----:B------:R-:W-:Y:S02]  /*0dd0*/  MOV R4, R15 ;  /* 0x0000000f00047202 */ /* 0x000fe40000000f00 */
[----:B------:R-:W-:-:S07]  /*0de0*/  MOV R14, 0xe00 ;  /* 0x00000e00000e7802 */ /* 0x000fce0000000f00 */
[----:B-1-34-:R-:W-:Y:S05]  /*0df0*/  CALL.REL.NOINC `($__internal_1_$__cuda_sm3x_div_rn_noftz_f32_slowpath) ;  /* 0x0000000400907944 */ /* 0x01afea0003c00000 */
[----:B------:R-:W-:-:S07]  /*0e00*/  MOV R14, R4 ;  /* 0x00000004000e7202 */ /* 0x000fce0000000f00 */
.L_x_21:
[----:B------:R-:W-:Y:S05]  /*0e10*/  BSYNC.RECONVERGENT B1 ;  /* 0x0000000000017941 */ /* 0x000fea0003800200 */
.L_x_20:
[----:B--2---:R-:W-:Y:S01]  /*0e20*/  F2F.F64.F32 R4, R14 ;  /* 0x0000000e00047310 */ /* 0x004fe20000201800 */
[----:B------:R-:W-:Y:S01]  /*0e30*/  UMOV UR4, 0xd2f1a9fc ;  /* 0xd2f1a9fc00047882 */ /* 0x000fe20000000000 */
[----:B------:R-:W-:Y:S01]  /*0e40*/  UMOV UR5, 0x3f50624d ;  /* 0x3f50624d00057882 */ /* 0x000fe20000000000 */
[----:B------:R-:W-:Y:S05]  /*0e50*/  BSSY.RECONVERGENT B1, `(.L_x_22) ;  /* 0x0000011000017945 */ /* 0x000fea0003800200 */
[----:B------:R-:W0:Y:S08]  /*0e60*/  MUFU.RCP R0, R15 ;  /* 0x0000000f00007308 */ /* 0x000e300000001000 */
[----:B------:R-:W2:Y:S08]  /*0e70*/  F2F.F64.F32 R18, R7 ;  /* 0x0000000700127310 */ /* 0x000eb00000201800 */
[----:B------:R-:W5:Y:S01]  /*0e80*/  FCHK P0, R3, R15 ;  /* 0x0000000f03007302 */ /* 0x000f620000000000 */
[----:B0-----:R-:W-:-:S04]  /*0e90*/  FFMA R31, R0, -R15, 1 ;  /* 0x3f800000001f7423 */ /* 0x001fc8000000080f */
[----:B------:R-:W-:Y:S01]  /*0ea0*/  FFMA R31, R0, R31, R0 ;  /* 0x0000001f001f7223 */ /* 0x000fe20000000000 */
[----:B--2---:R-:W-:-:S03]  /*0eb0*/  DFMA R4, R4, -UR4, R18 ;  /* 0x8000000404047c2b */ /* 0x004fc60008000012 */
[----:B------:R-:W-:-:S03]  /*0ec0*/  FFMA R0, R3, R31, RZ ;  /* 0x0000001f03007223 */ /* 0x000fc600000000ff */
[----:B------:R0:W2:Y:S01]  /*0ed0*/  F2F.F32.F64 R33, R4 ;  /* 0x0000000400217310 */ /* 0x0000a20000301000 */
[----:B------:R-:W-:-:S04]  /*0ee0*/  FFMA R19, R0, -R15, R3 ;  /* 0x8000000f00137223 */ /* 0x000fc80000000003 */
[----:B------:R-:W-:Y:S01]  /*0ef0*/  FFMA R0, R31, R19, R0 ;  /* 0x000000131f007223 */ /* 0x000fe20000000000 */
[----:B-----5:R-:W-:Y:S06]  /*0f00*/  @!P0 BRA `(.L_x_23) ;  /* 0x0000000000148947 */ /* 0x020fec0003800000 */
[----:B0-----:R-:W-:Y:S01]  /*0f10*/  IMAD.MOV.U32 R5, RZ, RZ, R3 ;  /* 0x000000ffff057224 */ /* 0x001fe200078e0003 */
[----:B------:R-:W-:Y:S02]  /*0f20*/  MOV R4, R15 ;  /* 0x0000000f00047202 */ /* 0x000fe40000000f00 */
[----:B------:R-:W-:-:S07]  /*0f30*/  MOV R14, 0xf50 ;  /* 0x00000f50000e7802 */ /* 0x000fce0000000f00 */
[----:B-1234-:R-:W-:Y:S05]  /*0f40*/  CALL.REL.NOINC `($__internal_1_$__cuda_sm3x_div_rn_noftz_f32_slowpath) ;  /* 0x00000004003c7944 */ /* 0x01efea0003c00000 */
[----:B------:R-:W-:-:S07]  /*0f50*/  MOV R0, R4 ;  /* 0x0000000400007202 */ /* 0x000fce0000000f00 */
.L_x_23:
[----:B------:R-:W-:Y:S05]  /*0f60*/  BSYNC.RECONVERGENT B1 ;  /* 0x0000000000017941 */ /* 0x000fea0003800200 */
.L_x_22:
[----:B------:R-:W-:Y:S01]  /*0f70*/  F2F.F64.F32 R18, R0 ;  /* 0x0000000000127310 */ /* 0x000fe20000201800 */
[----:B------:R-:W-:Y:S01]  /*0f80*/  UMOV UR4, 0xd2f1a9fc ;  /* 0xd2f1a9fc00047882 */ /* 0x000fe20000000000 */
[----:B------:R-:W-:Y:S01]  /*0f90*/  UMOV UR5, 0x3f50624d ;  /* 0x3f50624d00057882 */ /* 0x000fe20000000000 */
[----:B-1--4-:R-:W-:Y:S01]  /*0fa0*/  FADD R34, -R17, R2 ;  /* 0x0000000211227221 */ /* 0x012fe20000000100 */
[----:B--23--:R-:W-:-:S04]  /*0fb0*/  FADD R12, -R12, R33 ;  /* 0x000000210c0c7221 */ /* 0x00cfc80000000100 */
[----:B------:R-:W1:Y:S08]  /*0fc0*/  F2F.F64.F32 R6, R6 ;  /* 0x0000000600067310 */ /* 0x000e700000201800 */
[----:B------:R-:W-:Y:S01]  /*0fd0*/  F2F.F64.F32 R14, R2 ;  /* 0x00000002000e7310 */ /* 0x000fe20000201800 */
[----:B-1----:R-:W-:-:S07]  /*0fe0*/  DFMA R36, R18, -UR4, R6 ;  /* 0x8000000412247c2b */ /* 0x002fce0008000006 */
[----:B0-----:R-:W-:Y:S01]  /*0ff0*/  F2F.F64.F32 R4, R33 ;  /* 0x0000002100047310 */ /* 0x001fe20000201800 */
[----:B------:R-:W-:Y:S01]  /*1000*/  UMOV UR4, 0xeb1c432d ;  /* 0xeb1c432d00047882 */ /* 0x000fe20000000000 */
[----:B------:R-:W-:-:S06]  /*1010*/  UMOV UR5, 0x3f1a36e2 ;  /* 0x3f1a36e200057882 */ /* 0x000fcc0000000000 */
[----:B------:R-:W0:Y:S08]  /*1020*/  F2F.F64.F32 R34, R34 ;  /* 0x0000002200227310 */ /* 0x000e300000201800 */
[----:B------:R-:W1:Y:S01]  /*1030*/  F2F.F32.F64 R36, R36 ;  /* 0x0000002400247310 */ /* 0x000e620000301000 */
[----:B0-----:R-:W-:-:S07]  /*1040*/  DFMA R14, R34, -UR4, R14 ;  /* 0x80000004220e7c2b */ /* 0x001fce000800000e */
[----:B------:R-:W0:Y:S01]  /*1050*/  F2F.F64.F32 R18, R12 ;  /* 0x0000000c00127310 */ /* 0x000e220000201800 */
[----:B-1----:R-:W-:-:S07]  /*1060*/  FADD R13, -R13, R36 ;  /* 0x000000240d0d7221 */ /* 0x002fce0000000100 */
[----:B------:R-:W-:Y:S01]  /*1070*/  F2F.F64.F32 R16, R36 ;  /* 0x0000002400107310 */ /* 0x000fe20000201800 */
[----:B0-----:R-:W-:-:S07]  /*1080*/  DFMA R4, R18, -UR4, R4 ;  /* 0x8000000412047c2b */ /* 0x001fce0008000004 */
[----:B------:R-:W0:Y:S08]  /*1090*/  F2F.F64.F32 R2, R13 ;  /* 0x0000000d00027310 */ /* 0x000e300000201800 */
[----:B------:R1:W2:Y:S01]  /*10a0*/  F2F.F32.F64 R8, R14 ;  /* 0x0000000e00087310 */ /* 0x0002a20000301000 */
[----:B0-----:R-:W-:-:S07]  /*10b0*/  DFMA R2, R2, -UR4, R16 ;  /* 0x8000000402027c2b */ /* 0x001fce0008000010 */
[----:B------:R1:W0:Y:S08]  /*10c0*/  F2F.F32.F64 R7, R4 ;  /* 0x0000000400077310 */ /* 0x0002300000301000 */
[----:B--2---:R1:W3:Y:S02]  /*10d0*/  F2F.F32.F64 R6, R2 ;  /* 0x0000000200067310 */ /* 0x0042e40000301000 */
.L_x_1:
[----:B------:R-:W-:Y:S05]  /*10e0*/  BSYNC.RECONVERGENT B0 ;  /* 0x0000000000007941 */ /* 0x000fea0003800200 */
.L_x_0:
[----:B------:R-:W-:Y:S01]  /*10f0*/  VIADD R30, R30, 0x20 ;  /* 0x000000201e1e7836 */ /* 0x000fe20000000000 */
[----:B------:R-:W-:-:S04]  /*1100*/  IADD3 R29, PT, PT, R29, 0x1, RZ ;  /* 0x000000011d1d7810 */ /* 0x000fc80007ffe0ff */
[----:B------:R-:W-:-:S13]  /*1110*/  ISETP.NE.AND P0, PT, R30, 0x8010, PT ;  /* 0x000080101e00780c */ /* 0x000fda0003f05270 */
[----:B------:R-:W-:Y:S05]  /*1120*/  @P0 BRA `(.L_x_24) ;  /* 0xfffffff0006c0947 */ /* 0x000fea000383ffff */
[----:B-1----:R-:W2:Y:S04]  /*1130*/  LDG.E R3, desc[UR6][R20.64+0xc] ;  /* 0x00000c0614037981 */ /* 0x002ea8000c1e1900 */
[----:B------:R-:W0:Y:S04]  /*1140*/  LDG.E R0, desc[UR6][R20.64+0x10] ;  /* 0x0000100614007981 */ /* 0x000e28000c1e1900 */
[----:B------:R-:W3:Y:S01]  /*1150*/  LDG.E R5, desc[UR6][R20.64+0x14] ;  /* 0x0000140614057981 */ /* 0x000ee2000c1e1900 */
[----:B------:R-:W-:Y:S01]  /*1160*/  ISETP.NE.AND P0, PT, R28, RZ, PT ;  /* 0x000000ff1c00720c */ /* 0x000fe20003f05270 */
[----:B--2--5:R-:W-:Y:S01]  /*1170*/  FADD R3, R8, -R3 ;  /* 0x8000000308037221 */ /* 0x024fe20000000000 */
[----:B0-----:R-:W-:-:S04]  /*1180*/  FADD R7, R7, -R0 ;  /* 0x8000000007077221 */ /* 0x001fc80000000000 */
[----:B------:R0:W-:Y:S01]  /*1190*/  REDG.E.ADD.F32.FTZ.RN.STRONG.GPU desc[UR6][R20.64+0xc], R3 ;  /* 0x00000c03140079a6 */ /* 0x0001e2000c12f306 */
[----:B---3--:R-:W-:-:S03]  /*11a0*/  FADD R5, R6, -R5 ;  /* 0x8000000506057221 */ /* 0x008fc60000000000 */
[----:B------:R0:W-:Y:S04]  /*11b0*/  REDG.E.ADD.F32.FTZ.RN.STRONG.GPU desc[UR6][R20.64+0x10], R7 ;  /* 0x00001007140079a6 */ /* 0x0001e8000c12f306 */
[----:B------:R0:W-:Y:S01]  /*11c0*/  REDG.E.ADD.F32.FTZ.RN.STRONG.GPU desc[UR6][R20.64+0x14], R5 ;  /* 0x00001405140079a6 */ /* 0x0001e2000c12f306 */
[----:B------:R-:W-:Y:S06]  /*11d0*/  BAR.SYNC.DEFER_BLOCKING 0x0 ;  /* 0x0000000000007b1d */ /* 0x000fec0000010000 */
[----:B------:R-:W-:Y:S05]  /*11e0*/  @P0 EXIT ;  /* 0x000000000000094d */ /* 0x000fea0003800000 */
[----:B------:R-:W2:Y:S04]  /*11f0*/  LDG.E R0, desc[UR6][R20.64+0xc] ;  /* 0x00000c0614007981 */ /* 0x000ea8000c1e1900 */
[----:B0-----:R-:W2:Y:S04]  /*1200*/  LDG.E R3, desc[UR6][R20.64] ;  /* 0x0000000614037981 */ /* 0x001ea8000c1e1900 */
[----:B------:R-:W3:Y:S04]  /*1210*/  LDG.E R2, desc[UR6][R20.64+0x10] ;  /* 0x0000100614027981 */ /* 0x000ee8000c1e1900 */
[----:B------:R-:W3:Y:S04]  /*1220*/  LDG.E R5, desc[UR6][R20.64+0x4] ;  /* 0x0000040614057981 */ /* 0x000ee8000c1e1900 */
[----:B------:R-:W4:Y:S04]  /*1230*/  LDG.E R4, desc[UR6][R20.64+0x14] ;  /* 0x0000140614047981 */ /* 0x000f28000c1e1900 */
[----:B------:R-:W4:Y:S01]  /*1240*/  LDG.E R7, desc[UR6][R20.64+0x8] ;  /* 0x0000080614077981 */ /* 0x000f22000c1e1900 */
[----:B--2---:R-:W-:-:S05]  /*1250*/  FADD R3, R0, R3 ;  /* 0x0000000300037221 */ /* 0x004fca0000000000 */
[----:B------:R-:W-:Y:S01]  /*1260*/  STG.E desc[UR6][R20.64], R3 ;  /* 0x0000000314007986 */ /* 0x000fe2000c101906 */
[----:B---3--:R-:W-:-:S05]  /*1270*/  FADD R5, R2, R5 ;  /* 0x0000000502057221 */ /* 0x008fca0000000000 */
[----:B------:R-:W-:Y:S01]  /*1280*/  STG.E desc[UR6][R20.64+0x4], R5 ;  /* 0x0000040514007986 */ /* 0x000fe2000c101906 */
[----:B----4-:R-:W-:-:S05]  /*1290*/  FADD R7, R4, R7 ;  /* 0x0000000704077221 */ /* 0x010fca0000000000 */
[----:B------:R-:W-:Y:S01]  /*12a0*/  STG.E desc[UR6][R20.64+0x8], R7 ;  /* 0x0000080714007986 */ /* 0x000fe2000c101906 */
[----:B------:R-:W-:Y:S05]  /*12b0*/  EXIT ;  /* 0x000000000000794d */ /* 0x000fea0003800000 */
        .weak           $__internal_0_$__cuda_sm20_sqrt_rn_f32_slowpath
        .type           $__internal_0_$__cuda_sm20_sqrt_rn_f32_slowpath,@function
        .size           $__internal_0_$__cuda_sm20_sqrt_rn_f32_slowpath,($__internal_1_$__cuda_sm3x_div_rn_noftz_f32_slowpath - $__internal_0_$__cuda_sm20_sqrt_rn_f32_slowpath)
$__internal_0_$__cuda_sm20_sqrt_rn_f32_slowpath:
[----:B------:R-:W-:-:S13]  /*12c0*/  LOP3.LUT P0, RZ, R12, 0x7fffffff, RZ, 0xc0, !PT ;  /* 0x7fffffff0cff7812 */ /* 0x000fda000780c0ff */
[----:B------:R-:W-:Y:S01]  /*12d0*/  @!P0 MOV R5, R12 ;  /* 0x0000000c00058202 */ /* 0x000fe20000000f00 */
[----:B------:R-:W-:Y:S06]  /*12e0*/  @!P0 BRA `(.L_x_25) ;  /* 0x0000000000448947 */ /* 0x000fec0003800000 */
[----:B------:R-:W-:Y:S01]  /*12f0*/  FSETP.GEU.FTZ.AND P0, PT, R12, RZ, PT ;  /* 0x000000ff0c00720b */ /* 0x000fe20003f1e000 */
[----:B------:R-:W-:-:S12]  /*1300*/  IMAD.MOV.U32 R4, RZ, RZ, R12 ;  /* 0x000000ffff047224 */ /* 0x000fd800078e000c */
[----:B------:R-:W-:Y:S01]  /*1310*/  @!P0 MOV R5, 0x7fffffff ;  /* 0x7fffffff00058802 */ /* 0x000fe20000000f00 */
[----:B------:R-:W-:Y:S06]  /*1320*/  @!P0 BRA `(.L_x_25) ;  /* 0x0000000000348947 */ /* 0x000fec0003800000 */
[----:B------:R-:W-:-:S13]  /*1330*/  FSETP.GTU.FTZ.AND P0, PT, |R4|, +INF , PT ;  /* 0x7f8000000400780b */ /* 0x000fda0003f1c200 */
[----:B------:R-:W-:Y:S01]  /*1340*/  @P0 FADD.FTZ R5, R4, 1 ;  /* 0x3f80000004050421 */ /* 0x000fe20000010000 */
[----:B------:R-:W-:Y:S06]  /*1350*/  @P0 BRA `(.L_x_25) ;  /* 0x0000000000280947 */ /* 0x000fec0003800000 */
[----:B------:R-:W-:-:S13]  /*1360*/  FSETP.NEU.FTZ.AND P0, PT, |R4|, +INF , PT ;  /* 0x7f8000000400780b */ /* 0x000fda0003f1d200 */
[----:B------:R-:W-:-:S04]  /*1370*/  @P0 FFMA R12, R4, 1.84467440737095516160e+19, RZ ;  /* 0x5f800000040c0823 */ /* 0x000fc800000000ff */
[----:B------:R-:W0:Y:S02]  /*1380*/  @P0 MUFU.RSQ R5, R12 ;  /* 0x0000000c00050308 */ /* 0x000e240000001400 */
[----:B0-----:R-:W-:Y:S01]  /*1390*/  @P0 FMUL.FTZ R13, R12, R5 ;  /* 0x000000050c0d0220 */ /* 0x001fe20000410000 */
[----:B------:R-:W-:Y:S01]  /*13a0*/  @P0 FMUL.FTZ R15, R5, 0.5 ;  /* 0x3f000000050f0820 */ /* 0x000fe20000410000 */
[----:B------:R-:W-:Y:S02]  /*13b0*/  @!P0 MOV R5, R4 ;  /* 0x0000000400058202 */ /* 0x000fe40000000f00 */
[----:B------:R-:W-:-:S04]  /*13c0*/  @P0 FADD.FTZ R14, -R13, -RZ ;  /* 0x800000ff0d0e0221 */ /* 0x000fc80000010100 */
[----:B------:R-:W-:-:S04]  /*13d0*/  @P0 FFMA R14, R13, R14, R12 ;  /* 0x0000000e0d0e0223 */ /* 0x000fc8000000000c */
[----:B------:R-:W-:-:S04]  /*13e0*/  @P0 FFMA R14, R14, R15, R13 ;  /* 0x0000000f0e0e0223 */ /* 0x000fc8000000000d */
[----:B------:R-:W-:-:S07]  /*13f0*/  @P0 FMUL.FTZ R5, R14, 2.3283064365386962891e-10 ;  /* 0x2f8000000e050820 */ /* 0x000fce0000410000 */
.L_x_25:
[----:B------:R-:W-:Y:S02]  /*1400*/  IMAD.MOV.U32 R15, RZ, RZ, R5 ;  /* 0x000000ffff0f7224 */ /* 0x000fe400078e0005 */
[----:B------:R-:W-:Y:S01]  /*1410*/  HFMA2 R5, -RZ, RZ, 0, 0 ;  /* 0x00000000ff057431 */ /* 0x000fe200000001ff */
[----:B------:R-:W-:-:S04]  /*1420*/  MOV R4, R18 ;  /* 0x0000001200047202 */ /* 0x000fc80000000f00 */
[----:B------:R-:W-:Y:S05]  /*1430*/  RET.REL.NODEC R4 `(_Z4myopPf) ;  /* 0xffffffe804f07950 */ /* 0x000fea0003c3ffff */
        .weak           $__internal_1_$__cuda_sm3x_div_rn_noftz_f32_slowpath
        .type           $__internal_1_$__cuda_sm3x_div_rn_noftz_f32_slowpath,@function
        .size           $__internal_1_$__cuda_sm3x_div_rn_noftz_f32_slowpath,(.L_x_39 - $__internal_1_$__cuda_sm3x_div_rn_noftz_f32_slowpath)
$__internal_1_$__cuda_sm3x_div_rn_noftz_f32_slowpath:
[----:B------:R-:W-:Y:S01]  /*1440*/  SHF.R.U32.HI R16, RZ, 0x17, R4 ;  /* 0x00000017ff107819 */ /* 0x000fe20000011604 */
[----:B------:R-:W-:Y:S01]  /*1450*/  BSSY.RECONVERGENT B2, `(.L_x_26) ;  /* 0x0000063000027945 */ /* 0x000fe20003800200 */
[----:B------:R-:W-:Y:S02]  /*1460*/  SHF.R.U32.HI R19, RZ, 0x17, R5 ;  /* 0x00000017ff137819 */ /* 0x000fe40000011605 */
[----:B------:R-:W-:Y:S02]  /*1470*/  LOP3.LUT R16, R16, 0xff, RZ, 0xc0, !PT ;  /* 0x000000ff10107812 */ /* 0x000fe400078ec0ff */
[----:B------:R-:W-:-:S03]  /*1480*/  LOP3.LUT R19, R19, 0xff, RZ, 0xc0, !PT ;  /* 0x000000ff13137812 */ /* 0x000fc600078ec0ff */
[----:B------:R-:W-:Y:S01]  /*1490*/  VIADD R18, R16, 0xffffffff ;  /* 0xffffffff10127836 */ /* 0x000fe20000000000 */
[----:B------:R-:W-:-:S04]  /*14a0*/  IADD3 R31, PT, PT, R19, -0x1, RZ ;  /* 0xffffffff131f7810 */ /* 0x000fc80007ffe0ff */
[----:B------:R-:W-:-:S04]  /*14b0*/  ISETP.GT.U32.AND P0, PT, R18, 0xfd, PT ;  /* 0x000000fd1200780c */ /* 0x000fc80003f04070 */
[----:B------:R-:W-:-:S13]  /*14c0*/  ISETP.GT.U32.OR P0, PT, R31, 0xfd, P0 ;  /* 0x000000fd1f00780c */ /* 0x000fda0000704470 */
[----:B------:R-:W-:Y:S01]  /*14d0*/  @!P0 MOV R32, RZ ;  /* 0x000000ff00208202 */ /* 0x000fe20000000f00 */
[----:B------:R-:W-:Y:S06]  /*14e0*/  @!P0 BRA `(.L_x_27) ;  /* 0x00000000005c8947 */ /* 0x000fec0003800000 */
[----:B------:R-:W-:Y:S02]  /*14f0*/  FSETP.GTU.FTZ.AND P0, PT, |R5|, +INF , PT ;  /* 0x7f8000000500780b */ /* 0x000fe40003f1c200 */
[----:B------:R-:W-:-:S04]  /*1500*/  FSETP.GTU.FTZ.AND P1, PT, |R4|, +INF , PT ;  /* 0x7f8000000400780b */ /* 0x000fc80003f3c200 */
[----:B------:R-:W-:-:S13]  /*1510*/  PLOP3.LUT P0, PT, P0, P1, PT, 0xf8, 0x8f ;  /* 0x00000000008f781c */ /* 0x000fda0000703f70 */
[----:B------:R-:W-:Y:S05]  /*1520*/  @P0 BRA `(.L_x_28) ;  /* 0x0000000400500947 */ /* 0x000fea0003800000 */
[----:B------:R-:W-:-:S13]  /*1530*/  LOP3.LUT P0, RZ, R4, 0x7fffffff, R5, 0xc8, !PT ;  /* 0x7fffffff04ff7812 */ /* 0x000fda000780c805 */
[----:B------:R-:W-:Y:S05]  /*1540*/  @!P0 BRA `(.L_x_29) ;  /* 0x0000000400408947 */ /* 0x000fea0003800000 */
[C---:B------:R-:W-:Y:S02]  /*1550*/  FSETP.NEU.FTZ.AND P2, PT, |R5|.reuse, +INF , PT ;  /* 0x7f8000000500780b */ /* 0x040fe40003f5d200 */
[----:B------:R-:W-:Y:S02]  /*1560*/  FSETP.NEU.FTZ.AND P1, PT, |R4|, +INF , PT ;  /* 0x7f8000000400780b */ /* 0x000fe40003f3d200 */
[----:B------:R-:W-:-:S11]  /*1570*/  FSETP.NEU.FTZ.AND P0, PT, |R5|, +INF , PT ;  /* 0x7f8000000500780b */ /* 0x000fd60003f1d200 */
[----:B------:R-:W-:Y:S05]  /*1580*/  @!P1 BRA !P2, `(.L_x_29) ;  /* 0x0000000400309947 */ /* 0x000fea0005000000 */
[----:B------:R-:W-:-:S04]  /*1590*/  LOP3.LUT P2, RZ, R5, 0x7fffffff, RZ, 0xc0, !PT ;  /* 0x7fffffff05ff7812 */ /* 0x000fc8000784c0ff */
[----:B------:R-:W-:-:S13]  /*15a0*/  PLOP3.LUT P1, PT, P1, P2, PT, 0x2f, 0xf2 ;  /* 0x0000000000f2781c */ /* 0x000fda0000f24577 */
[----:B------:R-:W-:Y:S05]  /*15b0*/  @P1 BRA `(.L_x_30) ;  /* 0x00000004001c1947 */ /* 0x000fea0003800000 */
[----:B------:R-:W-:-:S04]  /*15c0*/  LOP3.LUT P1, RZ, R4, 0x7fffffff, RZ, 0xc0, !PT ;  /* 0x7fffffff04ff7812 */ /* 0x000fc8000782c0ff */
[----:B------:R-:W-:-:S13]  /*15d0*/  PLOP3.LUT P0, PT, P0, P1, PT, 0x2f, 0xf2 ;  /* 0x0000000000f2781c */ /* 0x000fda0000702577 */
[----:B------:R-:W-:Y:S05]  /*15e0*/  @P0 BRA `(.L_x_31) ;  /* 0x0000000400040947 */ /* 0x000fea0003800000 */
[----:B------:R-:W-:Y:S02]  /*15f0*/  ISETP.GE.AND P0, PT, R31, RZ, PT ;  /* 0x000000ff1f00720c */ /* 0x000fe40003f06270 */
[----:B------:R-:W-:-:S11]  /*1600*/  ISETP.GE.AND P1, PT, R18, RZ, PT ;  /* 0x000000ff1200720c */ /* 0x000fd60003f26270 */
[----:B------:R-:W-:Y:S01]  /*1610*/  @P0 IMAD.MOV.U32 R32, RZ, RZ, RZ ;  /* 0x000000ffff200224 */ /* 0x000fe200078e00ff */
[----:B------:R-:W-:Y:S01]  /*1620*/  @!P0 MOV R32, 0xffffffc0 ;  /* 0xffffffc000208802 */ /* 0x000fe20000000f00 */
[----:B------:R-:W-:Y:S01]  /*1630*/  @!P0 FFMA R5, R5, 1.84467440737095516160e+19, RZ ;  /* 0x5f80000005058823 */ /* 0x000fe200000000ff */
[----:B------:R-:W-:Y:S02]  /*1640*/  @!P1 FFMA R4, R4, 1.84467440737095516160e+19, RZ ;  /* 0x5f80000004049823 */ /* 0x000fe400000000ff */
[----:B------:R-:W-:-:S07]  /*1650*/  @!P1 IADD3 R32, PT, PT, R32, 0x40, RZ ;  /* 0x0000004020209810 */ /* 0x000fce0007ffe0ff */
.L_x_27:
[----:B------:R-:W-:Y:S01]  /*1660*/  LEA R31, R16, 0xc0800000, 0x17 ;  /* 0xc0800000101f7811 */ /* 0x000fe200078eb8ff */
[----:B------:R-:W-:Y:S01]  /*1670*/  BSSY.RECONVERGENT B3, `(.L_x_32) ;  /* 0x0000036000037945 */ /* 0x000fe20003800200 */
[----:B------:R-:W-:-:S03]  /*1680*/  IADD3 R19, PT, PT, R19, -0x7f, RZ ;  /* 0xffffff8113137810 */ /* 0x000fc60007ffe0ff */
[----:B------:R-:W-:Y:S02]  /*1690*/  IMAD.IADD R18, R4, 0x1, -R31 ;  /* 0x0000000104127824 */ /* 0x000fe400078e0a1f */
[C---:B------:R-:W-:Y:S01]  /*16a0*/  IMAD R5, R19.reuse, -0x800000, R5 ;  /* 0xff80000013057824 */ /* 0x040fe200078e0205 */
[----:B------:R-:W-:Y:S01]  /*16b0*/  IADD3 R19, PT, PT, R19, 0x7f, -R16 ;  /* 0x0000007f13137810 */ /* 0x000fe20007ffe810 */
[----:B------:R-:W0:Y:S01]  /*16c0*/  MUFU.RCP R4, R18 ;  /* 0x0000001200047308 */ /* 0x000e220000001000 */
[----:B------:R-:W-:-:S04]  /*16d0*/  FADD.FTZ R31, -R18, -RZ ;  /* 0x800000ff121f7221 */ /* 0x000fc80000010100 */
[----:B0-----:R-:W-:-:S04]  /*16e0*/  FFMA R37, R4, R31, 1 ;  /* 0x3f80000004257423 */ /* 0x001fc8000000001f */
[----:B------:R-:W-:-:S04]  /*16f0*/  FFMA R4, R4, R37, R4 ;  /* 0x0000002504047223 */ /* 0x000fc80000000004 */
[----:B------:R-:W-:-:S04]  /*1700*/  FFMA R16, R5, R4, RZ ;  /* 0x0000000405107223 */ /* 0x000fc800000000ff */
[----:B------:R-:W-:-:S04]  /*1710*/  FFMA R37, R31, R16, R5 ;  /* 0x000000101f257223 */ /* 0x000fc80000000005 */
[----:B------:R-:W-:-:S04]  /*1720*/  FFMA R16, R4, R37, R16 ;  /* 0x0000002504107223 */ /* 0x000fc80000000010 */
[----:B------:R-:W-:Y:S01]  /*1730*/  FFMA R5, R31, R16, R5 ;  /* 0x000000101f057223 */ /* 0x000fe20000000005 */
[----:B------:R-:W-:-:S03]  /*1740*/  IADD3 R31, PT, PT, R19, R32, RZ ;  /* 0x00000020131f7210 */ /* 0x000fc60007ffe0ff */
[----:B------:R-:W-:-:S05]  /*1750*/  FFMA R18, R4, R5, R16 ;  /* 0x0000000504127223 */ /* 0x000fca0000000010 */
[----:B------:R-:W-:-:S04]  /*1760*/  SHF.R.U32.HI R32, RZ, 0x17, R18 ;  /* 0x00000017ff207819 */ /* 0x000fc80000011612 */
[----:B------:R-:W-:-:S05]  /*1770*/  LOP3.LUT R32, R32, 0xff, RZ, 0xc0, !PT ;  /* 0x000000ff20207812 */ /* 0x000fca00078ec0ff */
[----:B------:R-:W-:-:S05]  /*1780*/  IMAD.IADD R19, R32, 0x1, R31 ;  /* 0x0000000120137824 */ /* 0x000fca00078e021f */
[----:B------:R-:W-:-:S04]  /*1790*/  IADD3 R32, PT, PT, R19, -0x1, RZ ;  /* 0xffffffff13207810 */ /* 0x000fc80007ffe0ff */
[----:B------:R-:W-:-:S13]  /*17a0*/  ISETP.GE.U32.AND P0, PT, R32, 0xfe, PT ;  /* 0x000000fe2000780c */ /* 0x000fda0003f06070 */
[----:B------:R-:W-:Y:S05]  /*17b0*/  @!P0 BRA `(.L_x_33) ;  /* 0x0000000000808947 */ /* 0x000fea0003800000 */
[----:B------:R-:W-:-:S13]  /*17c0*/  ISETP.GT.AND P0, PT, R19, 0xfe, PT ;  /* 0x000000fe1300780c */ /* 0x000fda0003f04270 */
[----:B------:R-:W-:Y:S05]  /*17d0*/  @P0 BRA `(.L_x_34) ;  /* 0x00000000006c0947 */ /* 0x000fea0003800000 */
[----:B------:R-:W-:-:S13]  /*17e0*/  ISETP.GE.AND P0, PT, R19, 0x1, PT ;  /* 0x000000011300780c */ /* 0x000fda0003f06270 */
[----:B------:R-:W-:Y:S05]  /*17f0*/  @P0 BRA `(.L_x_35) ;  /* 0x0000000000740947 */ /* 0x000fea0003800000 */
[----:B------:R-:W-:Y:S02]  /*1800*/  ISETP.GE.AND P0, PT, R19, -0x18, PT ;  /* 0xffffffe81300780c */ /* 0x000fe40003f06270 */
[----:B------:R-:W-:-:S11]  /*1810*/  LOP3.LUT R18, R18, 0x80000000, RZ, 0xc0, !PT ;  /* 0x8000000012127812 */ /* 0x000fd600078ec0ff */
[----:B------:R-:W-:Y:S05]  /*1820*/  @!P0 BRA `(.L_x_35) ;  /* 0x0000000000688947 */ /* 0x000fea0003800000 */
[CCC-:B------:R-:W-:Y:S01]  /*1830*/  FFMA.RZ R31, R4.reuse, R5.reuse, R16.reuse ;  /* 0x00000005041f7223 */ /* 0x1c0fe2000000c010 */
[CCC-:B------:R-:W-:Y:S01]  /*1840*/  FFMA.RP R32, R4.reuse, R5.reuse, R16.reuse ;  /* 0x0000000504207223 */ /* 0x1c0fe20000008010 */
[----:B------:R-:W-:Y:S01]  /*1850*/  FFMA.RM R5, R4, R5, R16 ;  /* 0x0000000504057223 */ /* 0x000fe20000004010 */
[----:B------:R-:W-:Y:S02]  /*1860*/  IADD3 R4, PT, PT, R19, 0x20, RZ ;  /* 0x0000002013047810 */ /* 0x000fe40007ffe0ff */
[----:B------:R-:W-:Y:S02]  /*1870*/  LOP3.LUT R31, R31, 0x7fffff, RZ, 0xc0, !PT ;  /* 0x007fffff1f1f7812 */ /* 0x000fe400078ec0ff */
[----:B------:R-:W-:Y:S02]  /*1880*/  ISETP.NE.AND P2, PT, R19, RZ, PT ;  /* 0x000000ff1300720c */ /* 0x000fe40003f45270 */
[----:B------:R-:W-:Y:S02]  /*1890*/  LOP3.LUT R31, R31, 0x800000, RZ, 0xfc, !PT ;  /* 0x008000001f1f7812 */ /* 0x000fe400078efcff */
[----:B------:R-:W-:Y:S01]  /*18a0*/  ISETP.NE.AND P1, PT, R19, RZ, PT ;  /* 0x000000ff1300720c */ /* 0x000fe20003f25270 */
[----:B------:R-:W-:Y:S01]  /*18b0*/  IMAD.MOV R19, RZ, RZ, -R19 ;  /* 0x000000ffff137224 */ /* 0x000fe200078e0a13 */
[----:B------:R-:W-:-:S02]  /*18c0*/  SHF.L.U32 R4, R31, R4, RZ ;  /* 0x000000041f047219 */ /* 0x000fc400000006ff */
[----:B------:R-:W-:Y:S02]  /*18d0*/  FSETP.NEU.FTZ.AND P0, PT, R32, R5, PT ;  /* 0x000000052000720b */ /* 0x000fe40003f1d000 */
[----:B------:R-:W-:Y:S02]  /*18e0*/  SEL R16, R19, RZ, P2 ;  /* 0x000000ff13107207 */ /* 0x000fe40001000000 */
[----:B------:R-:W-:Y:S02]  /*18f0*/  ISETP.NE.AND P1, PT, R4, RZ, P1 ;  /* 0x000000ff0400720c */ /* 0x000fe40000f25270 */
[----:B------:R-:W-:Y:S02]  /*1900*/  SHF.R.U32.HI R31, RZ, R16, R31 ;  /* 0x00000010ff1f7219 */ /* 0x000fe4000001161f */
[----:B------:R-:W-:Y:S02]  /*1910*/  PLOP3.LUT P0, PT, P0, P1, PT, 0xf8, 0x8f ;  /* 0x00000000008f781c */ /* 0x000fe40000703f70 */
[----:B------:R-:W-:-:S02]  /*1920*/  SHF.R.U32.HI R5, RZ, 0x1, R31 ;  /* 0x00000001ff057819 */ /* 0x000fc4000001161f */
[----:B------:R-:W-:-:S04]  /*1930*/  SEL R4, RZ, 0x1, !P0 ;  /* 0x00000001ff047807 */ /* 0x000fc80004000000 */
[----:B------:R-:W-:-:S04]  /*1940*/  LOP3.LUT R4, R4, 0x1, R5, 0xf8, !PT ;  /* 0x0000000104047812 */ /* 0x000fc800078ef805 */
[----:B------:R-:W-:-:S04]  /*1950*/  LOP3.LUT R4, R4, R31, RZ, 0xc0, !PT ;  /* 0x0000001f04047212 */ /* 0x000fc800078ec0ff */
[----:B------:R-:W-:-:S04]  /*1960*/  IADD3 R5, PT, PT, R5, R4, RZ ;  /* 0x0000000405057210 */ /* 0x000fc80007ffe0ff */
[----:B------:R-:W-:Y:S01]  /*1970*/  LOP3.LUT R18, R5, R18, RZ, 0xfc, !PT ;  /* 0x0000001205127212 */ /* 0x000fe200078efcff */
[----:B------:R-:W-:Y:S06]  /*1980*/  BRA `(.L_x_35) ;  /* 0x0000000000107947 */ /* 0x000fec0003800000 */
.L_x_34:
[----:B------:R-:W-:-:S04]  /*1990*/  LOP3.LUT R18, R18, 0x80000000, RZ, 0xc0, !PT ;  /* 0x8000000012127812 */ /* 0x000fc800078ec0ff */
[----:B------:R-:W-:Y:S01]  /*19a0*/  LOP3.LUT R18, R18, 0x7f800000, RZ, 0xfc, !PT ;  /* 0x7f80000012127812 */ /* 0x000fe200078efcff */
[----:B------:R-:W-:Y:S06]  /*19b0*/  BRA `(.L_x_35) ;  /* 0x0000000000047947 */ /* 0x000fec0003800000 */
.L_x_33:
[----:B------:R-:W-:-:S07]  /*19c0*/  LEA R18, R31, R18, 0x17 ;  /* 0x000000121f127211 */ /* 0x000fce00078eb8ff */
.L_x_35:
[----:B------:R-:W-:Y:S05]  /*19d0*/  BSYNC.RECONVERGENT B3 ;  /* 0x0000000000037941 */ /* 0x000fea0003800200 */
.L_x_32:
[----:B------:R-:W-:Y:S01]  /*19e0*/  IMAD.MOV.U32 R4, RZ, RZ, R18 ;  /* 0x000000ffff047224 */ /* 0x000fe200078e0012 */
[----:B------:R-:W-:Y:S06]  /*19f0*/  BRA `(.L_x_36) ;  /* 0x0000000000207947 */ /* 0x000fec0003800000 */
.L_x_31:
[----:B------:R-:W-:-:S04]  /*1a00*/  LOP3.LUT R4, R4, 0x80000000, R5, 0x48, !PT ;  /* 0x8000000004047812 */ /* 0x000fc800078e4805 */
[----:B------:R-:W-:Y:S01]  /*1a10*/  LOP3.LUT R4, R4, 0x7f800000, RZ, 0xfc, !PT ;  /* 0x7f80000004047812 */ /* 0x000fe200078efcff */
[----:B------:R-:W-:Y:S06]  /*1a20*/  BRA `(.L_x_36) ;  /* 0x0000000000147947 */ /* 0x000fec0003800000 */
.L_x_30:
[----:B------:R-:W-:Y:S01]  /*1a30*/  LOP3.LUT R4, R4, 0x80000000, R5, 0x48, !PT ;  /* 0x8000000004047812 */ /* 0x000fe200078e4805 */
[----:B------:R-:W-:Y:S06]  /*1a40*/  BRA `(.L_x_36) ;  /* 0x00000000000c7947 */ /* 0x000fec0003800000 */
.L_x_29:
[----:B------:R-:W0:Y:S01]  /*1a50*/  MUFU.RSQ R4, -QNAN ;  /* 0xffc0000000047908 */ /* 0x000e220000001400 */
[----:B------:R-:W-:Y:S05]  /*1a60*/  BRA `(.L_x_36) ;  /* 0x0000000000047947 */ /* 0x000fea0003800000 */
.L_x_28:
[----:B------:R-:W-:-:S07]  /*1a70*/  FADD.FTZ R4, R5, R4 ;  /* 0x0000000405047221 */ /* 0x000fce0000010000 */
.L_x_36:
[----:B------:R-:W-:Y:S05]  /*1a80*/  BSYNC.RECONVERGENT B2 ;  /* 0x0000000000027941 */ /* 0x000fea0003800200 */
.L_x_26:
[----:B------:R-:W-:Y:S01]  /*1a90*/  HFMA2 R19, -RZ, RZ, 0, 0 ;  /* 0x00000000ff137431 */ /* 0x000fe200000001ff */
[----:B------:R-:W-:-:S04]  /*1aa0*/  MOV R18, R14 ;  /* 0x0000000e00127202 */ /* 0x000fc80000000f00 */
[----:B0-----:R-:W-:Y:S05]  /*1ab0*/  RET.REL.NODEC R18 `(_Z4myopPf) ;  /* 0xffffffe412507950 */ /* 0x001fea0003c3ffff */
.L_x_37:
[----:B------:R-:W-:-:S00]  /*1ac0*/  BRA `(.L_x_37) ;  /* 0xfffffffc00fc7947 */ /* 0x000fc0000383ffff */
[----:B------:R-:W-:-:S00]  /*1ad0*/  NOP ;  /* 0x0000000000007918 */ /* 0x000fc00000000000 */
        /* <DEDUP_REMOVED lines=10> */
.L_x_39:


//--------------------- .nv.shared._Z4myopPf      --------------------------
	.section	.nv.shared._Z4myopPf,"aw",@nobits
	.sectionflags	@""
	.align	4
.nv.shared._Z4myopPf:
	.zero		33792


//--------------------- .nv.shared.reserved.0     --------------------------
	.section	.nv.shared.reserved.0,"aw",@nobits
	.weak		__nv_reservedSMEM_offset_0_alias
	.size		__nv_reservedSMEM_offset_0_alias, 0, 64
	.other		__nv_reservedSMEM_offset_0_alias,@"STO_CUDA_RESERVED_SHARED STV_DEFAULT"
__nv_reservedSMEM_offset_0_alias:
	.zero		0
	.zero		64


//--------------------- .nv.constant0._Z4myopPf   --------------------------
	.section	.nv.constant0._Z4myopPf,"a",@progbits
	.sectionflags	@""
	.align	4
.nv.constant0._Z4myopPf:
	.zero		904


//--------------------- SYMBOLS --------------------------

	.type		.nv.reservedSmem.offset0,@object
	.size		.nv.reservedSmem.offset0,0x4
	.type		.nv.reservedSmem.cap,@object
	.size		.nv.reservedSmem.cap,0x4
